	.headerflags	@"EF_CUDA_TEXMODE_UNIFIED EF_CUDA_64BIT_ADDRESS EF_CUDA_ACCELERATORS EF_CUDA_SM90 EF_CUDA_VIRTUAL_SM(EF_CUDA_SM90)"
	.elftype	@"ET_EXEC"


//--------------------- .nv.info                  --------------------------
	.section	.nv.info,"",@"SHT_CUDA_INFO"
	.align	4


	//----- nvinfo : EIATTR_REGCOUNT
	.align		4
        /*0000*/ 	.byte	0x04, 0x2f
        /*0002*/ 	.short	(.L_2 - .L_1)
	.align		4
.L_1:
        /*0004*/ 	.word	index@(triton_poi_fused_add_div_log_neg_pow_sub_sum_3)
        /*0008*/ 	.word	0x00000024


	//----- nvinfo : EIATTR_MIN_STACK_SIZE
	.align		4
.L_2:
        /*000c*/ 	.byte	0x04, 0x12
        /*000e*/ 	.short	(.L_4 - .L_3)
	.align		4
.L_3:
        /*0010*/ 	.word	index@(triton_poi_fused_add_div_log_neg_pow_sub_sum_3)
        /*0014*/ 	.word	0x00000000


	//----- nvinfo : EIATTR_FRAME_SIZE
	.align		4
.L_4:
        /*0018*/ 	.byte	0x04, 0x11
        /*001a*/ 	.short	(.L_6 - .L_5)
	.align		4
.L_5:
        /*001c*/ 	.word	index@(triton_poi_fused_add_div_log_neg_pow_sub_sum_3)
        /*0020*/ 	.word	0x00000000


	//----- nvinfo : EIATTR_MIN_STACK_SIZE
	.align		4
.L_6:
        /*0024*/ 	.byte	0x04, 0x12
        /*0026*/ 	.short	(.L_8 - .L_7)
	.align		4
.L_7:
        /*0028*/ 	.word	index@(triton_poi_fused_add_div_log_neg_pow_sub_sum_3)
        /*002c*/ 	.word	0x00000000
.L_8:


//--------------------- .nv.info.triton_poi_fused_add_div_log_neg_pow_sub_sum_3 --------------------------
	.section	.nv.info.triton_poi_fused_add_div_log_neg_pow_sub_sum_3,"",@"SHT_CUDA_INFO"
	.sectionflags	@""
	.align	4


	//----- nvinfo : EIATTR_CUDA_API_VERSION
	.align		4
        /*0000*/ 	.byte	0x04, 0x37
        /*0002*/ 	.short	(.L_10 - .L_9)
.L_9:
        /*0004*/ 	.word	0x0000007c


	//----- nvinfo : EIATTR_KPARAM_INFO
	.align		4
.L_10:
        /*0008*/ 	.byte	0x04, 0x17
        /*000a*/ 	.short	(.L_12 - .L_11)
.L_11:
        /*000c*/ 	.word	0x00000000
        /*0010*/ 	.short	0x0005
        /*0012*/ 	.short	0x0028
        /*0014*/ 	.byte	0x00, 0xf0, 0x11, 0x00


	//----- nvinfo : EIATTR_KPARAM_INFO
	.align		4
.L_12:
        /*0018*/ 	.byte	0x04, 0x17
        /*001a*/ 	.short	(.L_14 - .L_13)
.L_13:
        /*001c*/ 	.word	0x00000000
        /*0020*/ 	.short	0x0004
        /*0022*/ 	.short	0x0020
        /*0024*/ 	.byte	0x00, 0xf4, 0x21, 0x00


	//----- nvinfo : EIATTR_KPARAM_INFO
	.align		4
.L_14:
        /*0028*/ 	.byte	0x04, 0x17
        /*002a*/ 	.short	(.L_16 - .L_15)
.L_15:
        /*002c*/ 	.word	0x00000000
        /*0030*/ 	.short	0x0003
        /*0032*/ 	.short	0x0018
        /*0034*/ 	.byte	0x00, 0xf4, 0x21, 0x00


	//----- nvinfo : EIATTR_KPARAM_INFO
	.align		4
.L_16:
        /*0038*/ 	.byte	0x04, 0x17
        /*003a*/ 	.short	(.L_18 - .L_17)
.L_17:
        /*003c*/ 	.word	0x00000000
        /*0040*/ 	.short	0x0002
        /*0042*/ 	.short	0x0010
        /*0044*/ 	.byte	0x00, 0xf4, 0x21, 0x00


	//----- nvinfo : EIATTR_KPARAM_INFO
	.align		4
.L_18:
        /*0048*/ 	.byte	0x04, 0x17
        /*004a*/ 	.short	(.L_20 - .L_19)
.L_19:
        /*004c*/ 	.word	0x00000000
        /*0050*/ 	.short	0x0001
        /*0052*/ 	.short	0x0008
        /*0054*/ 	.byte	0x00, 0xf4, 0x21, 0x00


	//----- nvinfo : EIATTR_KPARAM_INFO
	.align		4
.L_20:
        /*0058*/ 	.byte	0x04, 0x17
        /*005a*/ 	.short	(.L_22 - .L_21)
.L_21:
        /*005c*/ 	.word	0x00000000
        /*0060*/ 	.short	0x0000
        /*0062*/ 	.short	0x0000
        /*0064*/ 	.byte	0x00, 0xf4, 0x21, 0x00


	//----- nvinfo : EIATTR_SPARSE_MMA_MASK
	.align		4
.L_22:
        /*0068*/ 	.byte	0x03, 0x50
        /*006a*/ 	.short	0x0000


	//----- nvinfo : EIATTR_MAXREG_COUNT
	.align		4
        /*006c*/ 	.byte	0x03, 0x1b
        /*006e*/ 	.short	0x00ff


	//----- nvinfo : EIATTR_EXIT_INSTR_OFFSETS
	.align		4
        /*0070*/ 	.byte	0x04, 0x1c
        /*0072*/ 	.short	(.L_24 - .L_23)


	//   ....[0]....
.L_23:
        /*0074*/ 	.word	0x00001860


	//   ....[1]....
        /*0078*/ 	.word	0x00001890


	//----- nvinfo : EIATTR_REQNTID
	.align		4
.L_24:
        /*007c*/ 	.byte	0x04, 0x10
        /*007e*/ 	.short	(.L_26 - .L_25)
.L_25:
        /*0080*/ 	.word	0x00000020
        /*0084*/ 	.word	0x00000001
        /*0088*/ 	.word	0x00000001


	//----- nvinfo : EIATTR_CBANK_PARAM_SIZE
	.align		4
.L_26:
        /*008c*/ 	.byte	0x03, 0x19
        /*008e*/ 	.short	0x002c


	//----- nvinfo : EIATTR_PARAM_CBANK
	.align		4
        /*0090*/ 	.byte	0x04, 0x0a
        /*0092*/ 	.short	(.L_28 - .L_27)
	.align		4
.L_27:
        /*0094*/ 	.word	index@(.nv.constant0.triton_poi_fused_add_div_log_neg_pow_sub_sum_3)
        /*0098*/ 	.short	0x0210
        /*009a*/ 	.short	0x002c


	//----- nvinfo : EIATTR_SW_WAR
	.align		4
.L_28:
        /*009c*/ 	.byte	0x04, 0x36
        /*009e*/ 	.short	(.L_30 - .L_29)
.L_29:
        /*00a0*/ 	.word	0x00000008
.L_30:


//--------------------- .nv.callgraph             --------------------------
	.section	.nv.callgraph,"",@"SHT_CUDA_CALLGRAPH"
	.align	4
	.sectionentsize	8
	.align		4
        /*0000*/ 	.word	0x00000000
	.align		4
        /*0004*/ 	.word	0xffffffff
	.align		4
        /*0008*/ 	.word	0x00000000
	.align		4
        /*000c*/ 	.word	0xfffffffe
	.align		4
        /*0010*/ 	.word	0x00000000
	.align		4
        /*0014*/ 	.word	0xfffffffd
	.align		4
        /*0018*/ 	.word	0x00000000
	.align		4
        /*001c*/ 	.word	0xfffffffc


//--------------------- .nv.constant4             --------------------------
	.section	.nv.constant4,"a",@progbits
	.align	8
	.align		8
.nv.constant4:
        /*0000*/ 	.dword	_$_str


//--------------------- .text.triton_poi_fused_add_div_log_neg_pow_sub_sum_3 --------------------------
	.section	.text.triton_poi_fused_add_div_log_neg_pow_sub_sum_3,"ax",@progbits
	.align	128
        .global         triton_poi_fused_add_div_log_neg_pow_sub_sum_3
        .type           triton_poi_fused_add_div_log_neg_pow_sub_sum_3,@function
        .size           triton_poi_fused_add_div_log_neg_pow_sub_sum_3,(.L_x_5 - triton_poi_fused_add_div_log_neg_pow_sub_sum_3)
        .other          triton_poi_fused_add_div_log_neg_pow_sub_sum_3,@"STO_CUDA_ENTRY STV_DEFAULT"
triton_poi_fused_add_div_log_neg_pow_sub_sum_3:
.text.triton_poi_fused_add_div_log_neg_pow_sub_sum_3:
[----:B------:R-:W0:Y:S08]  /*0000*/  LDC R1, c[0x0][0x28] ;  /* 0x00000a00ff017b82 */ /* 0x000e300000000800 */
[----:B------:R-:W1:Y:S01]  /*0010*/  LDC.64 R2, c[0x0][0x220] ;  /* 0x00008800ff027b82 */ /* 0x000e620000000a00 */
[----:B------:R-:W2:Y:S01]  /*0020*/  S2R R0, SR_TID.X ;  /* 0x0000000000007919 */ /* 0x000ea20000002100 */
[----:B------:R-:W-:Y:S01]  /*0030*/  ULDC.64 UR4, c[0x0][0x208] ;  /* 0x0000820000047ab9 */ /* 0x000fe20000000a00 */
[----:B------:R-:W3:Y:S05]  /*0040*/  S2R R9, SR_CTAID.X ;  /* 0x0000000000097919 */ /* 0x000eea0000002500 */
[----:B------:R-:W4:Y:S08]  /*0050*/  LDC.64 R24, c[0x0][0x218] ;  /* 0x00008600ff187b82 */ /* 0x000f300000000a00 */
[----:B------:R-:W5:Y:S01]  /*0060*/  LDC.64 R18, c[0x0][0x210] ;  /* 0x00008400ff127b82 */ /* 0x000f620000000a00 */
[----:B-1----:R-:W4:Y:S04]  /*0070*/  LDG.E R16, desc[UR4][R2.64] ;  /* 0x0000000402107981 */ /* 0x002f28000c1e1900 */
[----:B------:R-:W4:Y:S01]  /*0080*/  LDG.E R11, desc[UR4][R2.64+0x4] ;  /* 0x00000404020b7981 */ /* 0x000f22000c1e1900 */
[----:B------:R-:W-:Y:S01]  /*0090*/  CS2R R32, SRZ ;  /* 0x0000000000207805 */ /* 0x000fe2000001ff00 */
[----:B------:R-:W-:-:S02]  /*00a0*/  HFMA2.MMA R29, -RZ, RZ, 0, 0 ;  /* 0x00000000ff1d7435 */ /* 0x000fc400000001ff */
[----:B------:R-:W4:Y:S01]  /*00b0*/  LDG.E R10, desc[UR4][R2.64+0x8] ;  /* 0x00000804020a7981 */ /* 0x000f22000c1e1900 */
[----:B--2---:R-:W-:-:S03]  /*00c0*/  SHF.L.U32 R0, R0, 0x1, RZ ;  /* 0x0000000100007819 */ /* 0x004fc600000006ff */
[----:B------:R1:W2:Y:S01]  /*00d0*/  LDG.E R12, desc[UR4][R2.64+0xc] ;  /* 0x00000c04020c7981 */ /* 0x0002a2000c1e1900 */
[----:B------:R-:W-:-:S04]  /*00e0*/  LOP3.LUT R0, R0, 0x3e, RZ, 0xc0, !PT ;  /* 0x0000003e00007812 */ /* 0x000fc800078ec0ff */
[----:B---3--:R-:W-:-:S04]  /*00f0*/  LEA R9, R9, R0, 0x6 ;  /* 0x0000000009097211 */ /* 0x008fc800078e30ff */
[C---:B------:R-:W-:Y:S02]  /*0100*/  ISETP.GE.AND P0, PT, R9.reuse, 0x40, PT ;  /* 0x000000400900780c */ /* 0x040fe40003f06270 */
[----:B------:R-:W-:-:S05]  /*0110*/  SHF.L.U32 R5, R9, 0x2, RZ ;  /* 0x0000000209057819 */ /* 0x000fca00000006ff */
[----:B----4-:R-:W-:-:S04]  /*0120*/  IMAD.WIDE R24, R5, 0x4, R24 ;  /* 0x0000000405187825 */ /* 0x010fc800078e0218 */
[----:B0----5:R-:W-:Y:S02]  /*0130*/  IMAD.WIDE R18, R5, 0x4, R18 ;  /* 0x0000000405127825 */ /* 0x021fe400078e0212 */
[----:B------:R-:W3:Y:S01]  /*0140*/  @!P0 LDG.E.EL R33, desc[UR4][R24.64] ;  /* 0x0000000418218981 */ /* 0x000ee2000c2e1900 */
[----:B------:R-:W-:-:S03]  /*0150*/  CS2R R4, SRZ ;  /* 0x0000000000047805 */ /* 0x000fc6000001ff00 */
[----:B------:R-:W4:Y:S04]  /*0160*/  @!P0 LDG.E.EL R29, desc[UR4][R24.64+0x10] ;  /* 0x00001004181d8981 */ /* 0x000f28000c2e1900 */
[----:B------:R-:W2:Y:S04]  /*0170*/  @!P0 LDG.E.EL R4, desc[UR4][R18.64] ;  /* 0x0000000412048981 */ /* 0x000ea8000c2e1900 */
[----:B------:R-:W2:Y:S01]  /*0180*/  @!P0 LDG.E.EL R32, desc[UR4][R24.64+0x4] ;  /* 0x0000040418208981 */ /* 0x000ea2000c2e1900 */
[----:B------:R-:W-:Y:S02]  /*0190*/  CS2R R6, SRZ ;  /* 0x0000000000067805 */ /* 0x000fe4000001ff00 */
[----:B------:R-:W-:Y:S01]  /*01a0*/  CS2R R30, SRZ ;  /* 0x00000000001e7805 */ /* 0x000fe2000001ff00 */
[----:B------:R-:W2:Y:S04]  /*01b0*/  @!P0 LDG.E.EL R5, desc[UR4][R18.64+0x10] ;  /* 0x0000100412058981 */ /* 0x000ea8000c2e1900 */
[----:B------:R-:W2:Y:S04]  /*01c0*/  @!P0 LDG.E.EL R6, desc[UR4][R18.64+0x4] ;  /* 0x0000040412068981 */ /* 0x000ea8000c2e1900 */
[----:B------:R-:W4:Y:S04]  /*01d0*/  @!P0 LDG.E.EL R30, desc[UR4][R24.64+0x14] ;  /* 0x00001404181e8981 */ /* 0x000f28000c2e1900 */
[----:B------:R-:W4:Y:S04]  /*01e0*/  @!P0 LDG.E.EL R31, desc[UR4][R24.64+0x8] ;  /* 0x00000804181f8981 */ /* 0x000f28000c2e1900 */
[----:B------:R-:W4:Y:S01]  /*01f0*/  @!P0 LDG.E.EL R7, desc[UR4][R18.64+0x14] ;  /* 0x0000140412078981 */ /* 0x000f22000c2e1900 */
[----:B------:R-:W-:Y:S01]  /*0200*/  MOV R8, RZ ;  /* 0x000000ff00087202 */ /* 0x000fe20000000f00 */
[----:B------:R-:W-:-:S05]  /*0210*/  HFMA2.MMA R21, -RZ, RZ, 0, 0 ;  /* 0x00000000ff157435 */ /* 0x000fca00000001ff */
[----:B------:R-:W4:Y:S05]  /*0220*/  @!P0 LDG.E.EL R8, desc[UR4][R18.64+0x8] ;  /* 0x0000080412088981 */ /* 0x000f2a000c2e1900 */
[----:B------:R-:W4:Y:S01]  /*0230*/  @!P0 LDG.E.EL R21, desc[UR4][R24.64+0x18] ;  /* 0x0000180418158981 */ /* 0x000f22000c2e1900 */
[----:B-1----:R-:W-:Y:S02]  /*0240*/  CS2R R2, SRZ ;  /* 0x0000000000027805 */ /* 0x002fe4000001ff00 */
[----:B------:R-:W-:Y:S01]  /*0250*/  MOV R0, RZ ;  /* 0x000000ff00007202 */ /* 0x000fe20000000f00 */
[----:B------:R-:W-:Y:S01]  /*0260*/  HFMA2.MMA R13, -RZ, RZ, 0, 0 ;  /* 0x00000000ff0d7435 */ /* 0x000fe200000001ff */
[----:B------:R-:W-:-:S02]  /*0270*/  MOV R14, RZ ;  /* 0x000000ff000e7202 */ /* 0x000fc40000000f00 */
[----:B------:R-:W5:Y:S04]  /*0280*/  @!P0 LDG.E.EL R3, desc[UR4][R18.64+0x18] ;  /* 0x0000180412038981 */ /* 0x000f68000c2e1900 */
[----:B------:R-:W5:Y:S04]  /*0290*/  @!P0 LDG.E.EL R2, desc[UR4][R18.64+0xc] ;  /* 0x00000c0412028981 */ /* 0x000f68000c2e1900 */
[----:B------:R0:W5:Y:S04]  /*02a0*/  @!P0 LDG.E.EL R0, desc[UR4][R18.64+0x1c] ;  /* 0x00001c0412008981 */ /* 0x000168000c2e1900 */
[----:B------:R-:W5:Y:S04]  /*02b0*/  @!P0 LDG.E.EL R13, desc[UR4][R24.64+0xc] ;  /* 0x00000c04180d8981 */ /* 0x000f68000c2e1900 */
[----:B------:R2:W5:Y:S01]  /*02c0*/  @!P0 LDG.E.EL R14, desc[UR4][R24.64+0x1c] ;  /* 0x00001c04180e8981 */ /* 0x000562000c2e1900 */
[----:B0-----:R-:W-:Y:S01]  /*02d0*/  HFMA2.MMA R19, -RZ, RZ, 1.625, 0 ;  /* 0x3e800000ff137435 */ /* 0x001fe200000001ff */
[----:B------:R-:W-:-:S05]  /*02e0*/  FMUL R15, R16, 1.4426950216293334961 ;  /* 0x3fb8aa3b100f7820 */ /* 0x000fca0000400000 */
[----:B------:R-:W-:Y:S01]  /*02f0*/  FSETP.GEU.AND P1, PT, R15, -126, PT ;  /* 0xc2fc00000f00780b */ /* 0x000fe20003f2e000 */
[----:B------:R-:W-:-:S12]  /*0300*/  FMUL R26, R11, 1.4426950216293334961 ;  /* 0x3fb8aa3b0b1a7820 */ /* 0x000fd80000400000 */
[----:B------:R-:W-:-:S04]  /*0310*/  @!P1 FMUL R15, R15, 0.5 ;  /* 0x3f0000000f0f9820 */ /* 0x000fc80000400000 */
[----:B------:R-:W0:Y:S01]  /*0320*/  MUFU.EX2 R22, R15 ;  /* 0x0000000f00167308 */ /* 0x000e220000000800 */
[----:B------:R-:W-:Y:S01]  /*0330*/  FSETP.GEU.AND P6, PT, R26, -126, PT ;  /* 0xc2fc00001a00780b */ /* 0x000fe20003fce000 */
[----:B------:R-:W-:Y:S01]  /*0340*/  FMUL R27, R10, 1.4426950216293334961 ;  /* 0x3fb8aa3b0a1b7820 */ /* 0x000fe20000400000 */
[----:B0-----:R-:W-:-:S11]  /*0350*/  @!P1 FMUL R22, R22, R22 ;  /* 0x0000001616169220 */ /* 0x001fd60000400000 */
[----:B------:R-:W-:Y:S01]  /*0360*/  @!P6 FMUL R26, R26, 0.5 ;  /* 0x3f0000001a1ae820 */ /* 0x000fe20000400000 */
[----:B------:R-:W-:Y:S01]  /*0370*/  FADD.FTZ.RZ R17, R22, 1 ;  /* 0x3f80000016117421 */ /* 0x000fe2000001c000 */
[----:B---3--:R-:W-:-:S04]  /*0380*/  FSETP.GT.AND P5, PT, |R33|, 8.50705917302346158658e+37, PT ;  /* 0x7e8000002100780b */ /* 0x008fc80003fa4200 */
[----:B------:R-:W-:Y:S02]  /*0390*/  IADD3 R18, R17, -0x3f400000, RZ ;  /* 0xc0c0000011127810 */ /* 0x000fe40007ffe0ff */
[----:B------:R-:W0:Y:S01]  /*03a0*/  MUFU.EX2 R17, R26 ;  /* 0x0000001a00117308 */ /* 0x000e220000000800 */
[----:B------:R-:W-:Y:S02]  /*03b0*/  FSETP.GEU.AND P3, PT, |R33|, 1.175494350822287508e-38, PT ;  /* 0x008000002100780b */ /* 0x000fe40003f6e200 */
[----:B------:R-:W-:Y:S02]  /*03c0*/  FSETP.GEU.AND P1, PT, R27, -126, PT ;  /* 0xc2fc00001b00780b */ /* 0x000fe40003f2e000 */
[----:B------:R-:W-:Y:S01]  /*03d0*/  LOP3.LUT R23, R18, 0xff800000, RZ, 0xc0, !PT ;  /* 0xff80000012177812 */ /* 0x000fe200078ec0ff */
[----:B--2---:R-:W-:Y:S01]  /*03e0*/  FFMA R24, -R4, R4, RZ ;  /* 0x0000000404187223 */ /* 0x004fe200000001ff */
[----:B------:R-:W-:Y:S02]  /*03f0*/  FMUL R28, R12, 1.4426950216293334961 ;  /* 0x3fb8aa3b0c1c7820 */ /* 0x000fe40000400000 */
[----:B------:R-:W-:Y:S01]  /*0400*/  IADD3 R20, -R23, 0x40800000, RZ ;  /* 0x4080000017147810 */ /* 0x000fe20007ffe1ff */
[----:B------:R-:W-:Y:S01]  /*0410*/  @P5 FMUL R33, R33, 0.25 ;  /* 0x3e80000021215820 */ /* 0x000fe20000400000 */
[----:B----4-:R-:W-:Y:S01]  /*0420*/  FSETP.GT.AND P4, PT, |R29|, 8.50705917302346158658e+37, PT ;  /* 0x7e8000001d00780b */ /* 0x010fe20003f84200 */
[----:B------:R-:W-:Y:S01]  /*0430*/  @P5 FMUL R24, R24, 0.25 ;  /* 0x3e80000018185820 */ /* 0x000fe20000400000 */
[----:B------:R-:W-:Y:S01]  /*0440*/  FSETP.GT.AND P5, PT, |R32|, 8.50705917302346158658e+37, PT ;  /* 0x7e8000002000780b */ /* 0x000fe20003fa4200 */
[----:B------:R-:W-:Y:S01]  /*0450*/  FFMA.FTZ R20, R20, R19, -1 ;  /* 0xbf80000014147423 */ /* 0x000fe20000010013 */
[----:B------:R-:W-:Y:S01]  /*0460*/  IADD3 R15, R22, -R23, RZ ;  /* 0x80000017160f7210 */ /* 0x000fe20007ffe0ff */
[----:B0-----:R-:W-:Y:S01]  /*0470*/  @!P6 FMUL R17, R17, R17 ;  /* 0x000000111111e220 */ /* 0x001fe20000400000 */
[----:B------:R-:W-:Y:S01]  /*0480*/  FSETP.GEU.AND P2, PT, R28, -126, PT ;  /* 0xc2fc00001c00780b */ /* 0x000fe20003f4e000 */
[----:B------:R-:W-:Y:S01]  /*0490*/  @!P3 FMUL R33, R33, 16777216 ;  /* 0x4b8000002121b820 */ /* 0x000fe20000400000 */
[----:B------:R-:W-:Y:S01]  /*04a0*/  FSETP.GEU.AND P6, PT, |R29|, 1.175494350822287508e-38, PT ;  /* 0x008000001d00780b */ /* 0x000fe20003fce200 */
[----:B------:R-:W-:Y:S01]  /*04b0*/  @!P3 FMUL R24, R24, 16777216 ;  /* 0x4b8000001818b820 */ /* 0x000fe20000400000 */
[C---:B------:R-:W-:Y:S01]  /*04c0*/  FSETP.GEU.AND P3, PT, |R32|.reuse, 1.175494350822287508e-38, PT ;  /* 0x008000002000780b */ /* 0x040fe20003f6e200 */
[----:B------:R-:W-:Y:S01]  /*04d0*/  @!P1 FMUL R27, R27, 0.5 ;  /* 0x3f0000001b1b9820 */ /* 0x000fe20000400000 */
[----:B------:R-:W-:Y:S01]  /*04e0*/  FADD R25, R15, R20 ;  /* 0x000000140f197221 */ /* 0x000fe20000000000 */
[----:B------:R-:W-:Y:S01]  /*04f0*/  MOV R20, 0x3d39bf78 ;  /* 0x3d39bf7800147802 */ /* 0x000fe20000000f00 */
[----:B------:R-:W-:Y:S01]  /*0500*/  FFMA R26, -R5, R5, RZ ;  /* 0x00000005051a7223 */ /* 0x000fe200000001ff */
[----:B------:R0:W-:Y:S01]  /*0510*/  MUFU.EX2 R18, R27 ;  /* 0x0000001b00127308 */ /* 0x0001e20000000800 */
[----:B------:R-:W-:Y:S01]  /*0520*/  @P4 FMUL R29, R29, 0.25 ;  /* 0x3e8000001d1d4820 */ /* 0x000fe20000400000 */
[----:B------:R-:W-:Y:S01]  /*0530*/  @P5 FMUL R32, R32, 0.25 ;  /* 0x3e80000020205820 */ /* 0x000fe20000400000 */
[----:B------:R-:W-:Y:S01]  /*0540*/  @P4 FMUL R26, R26, 0.25 ;  /* 0x3e8000001a1a4820 */ /* 0x000fe20000400000 */
[----:B------:R-:W-:Y:S01]  /*0550*/  FFMA.FTZ R4, R25, -R20, 0.10546888411045074463 ;  /* 0x3dd8001219047423 */ /* 0x000fe20000010814 */
[----:B------:R-:W-:Y:S01]  /*0560*/  FSETP.GT.AND P4, PT, |R30|, 8.50705917302346158658e+37, PT ;  /* 0x7e8000001e00780b */ /* 0x000fe20003f84200 */
[----:B0-----:R-:W-:Y:S01]  /*0570*/  FFMA R27, -R6, R6, RZ ;  /* 0x00000006061b7223 */ /* 0x001fe200000001ff */
[----:B------:R-:W-:Y:S01]  /*0580*/  @!P2 FMUL R28, R28, 0.5 ;  /* 0x3f0000001c1ca820 */ /* 0x000fe20000400000 */
[----:B------:R-:W0:Y:S01]  /*0590*/  MUFU.RCP R5, R33 ;  /* 0x0000002100057308 */ /* 0x000e220000001000 */
[----:B------:R-:W-:Y:S01]  /*05a0*/  @!P6 FMUL R29, R29, 16777216 ;  /* 0x4b8000001d1de820 */ /* 0x000fe20000400000 */
[----:B------:R-:W-:Y:S01]  /*05b0*/  @P5 FMUL R27, R27, 0.25 ;  /* 0x3e8000001b1b5820 */ /* 0x000fe20000400000 */
[----:B------:R-:W-:Y:S01]  /*05c0*/  @!P6 FMUL R26, R26, 16777216 ;  /* 0x4b8000001a1ae820 */ /* 0x000fe20000400000 */
[----:B------:R-:W-:Y:S01]  /*05d0*/  FSETP.GT.AND P5, PT, |R31|, 8.50705917302346158658e+37, PT ;  /* 0x7e8000001f00780b */ /* 0x000fe20003fa4200 */
[----:B------:R-:W-:Y:S01]  /*05e0*/  FFMA.FTZ R4, R25, R4, -0.13229703903198242188 ;  /* 0xbe0778e019047423 */ /* 0x000fe20000010004 */
[----:B------:R-:W-:Y:S01]  /*05f0*/  FSETP.GEU.AND P6, PT, |R30|, 1.175494350822287508e-38, PT ;  /* 0x008000001e00780b */ /* 0x000fe20003fce200 */
[----:B------:R-:W-:Y:S01]  /*0600*/  @!P3 FMUL R32, R32, 16777216 ;  /* 0x4b8000002020b820 */ /* 0x000fe20000400000 */
[----:B------:R-:W-:Y:S01]  /*0610*/  @!P3 FMUL R27, R27, 16777216 ;  /* 0x4b8000001b1bb820 */ /* 0x000fe20000400000 */
[----:B------:R-:W-:Y:S01]  /*0620*/  MUFU.EX2 R15, R28 ;  /* 0x0000001c000f7308 */ /* 0x000fe20000000800 */
[----:B------:R-:W-:Y:S01]  /*0630*/  FSETP.GEU.AND P3, PT, |R31|, 1.175494350822287508e-38, PT ;  /* 0x008000001f00780b */ /* 0x000fe20003f6e200 */
[----:B------:R-:W-:Y:S01]  /*0640*/  FFMA.FTZ R4, R25, R4, 0.14491446316242218018 ;  /* 0x3e14647519047423 */ /* 0x000fe20000010004 */
[----:B------:R-:W-:-:S05]  /*0650*/  @P4 FMUL R30, R30, 0.25 ;  /* 0x3e8000001e1e4820 */ /* 0x000fca0000400000 */
[----:B------:R-:W1:Y:S01]  /*0660*/  MUFU.RCP R28, R32 ;  /* 0x00000020001c7308 */ /* 0x000e620000001000 */
[----:B------:R-:W-:Y:S01]  /*0670*/  FFMA.FTZ R4, R25, R4, -0.16641564667224884033 ;  /* 0xbe2a68dd19047423 */ /* 0x000fe20000010004 */
[----:B------:R-:W-:Y:S01]  /*0680*/  FFMA R7, -R7, R7, RZ ;  /* 0x0000000707077223 */ /* 0x000fe200000001ff */
[----:B------:R-:W-:-:S05]  /*0690*/  @P5 FMUL R31, R31, 0.25 ;  /* 0x3e8000001f1f5820 */ /* 0x000fca0000400000 */
[----:B------:R-:W2:Y:S01]  /*06a0*/  MUFU.RCP R29, R29 ;  /* 0x0000001d001d7308 */ /* 0x000ea20000001000 */
[----:B------:R-:W-:Y:S01]  /*06b0*/  FFMA.FTZ R4, R25, R4, 0.19988867640495300293 ;  /* 0x3e4caf9e19047423 */ /* 0x000fe20000010004 */
[----:B------:R-:W-:Y:S01]  /*06c0*/  @!P6 FMUL R30, R30, 16777216 ;  /* 0x4b8000001e1ee820 */ /* 0x000fe20000400000 */
[----:B0-----:R-:W-:Y:S01]  /*06d0*/  FMUL R5, R5, R24 ;  /* 0x0000001805057220 */ /* 0x001fe20000400000 */
[----:B------:R-:W-:Y:S01]  /*06e0*/  @P4 FMUL R7, R7, 0.25 ;  /* 0x3e80000007074820 */ /* 0x000fe20000400000 */
[----:B------:R-:W-:Y:S01]  /*06f0*/  FFMA.FTZ R24, R25, R4, -0.25000196695327758789 ;  /* 0xbe80004219187423 */ /* 0x000fe20000010004 */
[----:B------:R-:W-:Y:S01]  /*0700*/  @!P3 FMUL R31, R31, 16777216 ;  /* 0x4b8000001f1fb820 */ /* 0x000fe20000400000 */
[----:B-1----:R-:W-:Y:S01]  /*0710*/  FMUL R4, R28, R27 ;  /* 0x0000001b1c047220 */ /* 0x002fe20000400000 */
[----:B------:R-:W0:Y:S01]  /*0720*/  MUFU.RCP R30, R30 ;  /* 0x0000001e001e7308 */ /* 0x000e220000001000 */
[----:B------:R-:W-:Y:S01]  /*0730*/  FFMA.FTZ R24, R25, R24, 0.33333510160446166992 ;  /* 0x3eaaaae619187423 */ /* 0x000fe20000010018 */
[----:B------:R-:W-:Y:S01]  /*0740*/  @!P6 FMUL R7, R7, 16777216 ;  /* 0x4b8000000707e820 */ /* 0x000fe20000400000 */
[----:B------:R-:W-:-:S02]  /*0750*/  ISETP.GE.U32.AND P6, PT, R22, 0x7f800000, PT ;  /* 0x7f8000001600780c */ /* 0x000fc40003fc6070 */
[----:B------:R-:W-:-:S03]  /*0760*/  FFMA.FTZ R24, R25, R24, -0.5 ;  /* 0xbf00000019187423 */ /* 0x000fc60000010018 */
[----:B------:R-:W1:Y:S01]  /*0770*/  MUFU.RCP R27, R31 ;  /* 0x0000001f001b7308 */ /* 0x000e620000001000 */
[----:B--2---:R-:W-:Y:S01]  /*0780*/  FMUL R6, R29, R26 ;  /* 0x0000001a1d067220 */ /* 0x004fe20000400000 */
[----:B------:R-:W-:Y:S01]  /*0790*/  FFMA R26, -R8, R8, RZ ;  /* 0x00000008081a7223 */ /* 0x000fe200000001ff */
[----:B------:R-:W-:Y:S01]  /*07a0*/  I2FP.F32.S32 R23, R23 ;  /* 0x0000001700177245 */ /* 0x000fe20000201400 */
[C---:B------:R-:W-:Y:S02]  /*07b0*/  FMUL R24, R25.reuse, R24 ;  /* 0x0000001819187220 */ /* 0x040fe40000400000 */
[----:B------:R-:W-:Y:S02]  /*07c0*/  @P5 FMUL R26, R26, 0.25 ;  /* 0x3e8000001a1a5820 */ /* 0x000fe40000400000 */
[----:B------:R-:W-:Y:S01]  /*07d0*/  FFMA.FTZ R24, R25, R24, R25 ;  /* 0x0000001819187223 */ /* 0x000fe20000010019 */
[----:B------:R-:W-:Y:S01]  /*07e0*/  FMUL R23, R23, 1.1920928955078125e-07 ;  /* 0x3400000017177820 */ /* 0x000fe20000400000 */
[----:B------:R-:W-:Y:S01]  /*07f0*/  @!P3 FMUL R26, R26, 16777216 ;  /* 0x4b8000001a1ab820 */ /* 0x000fe20000400000 */
[----:B0-----:R-:W-:Y:S01]  /*0800*/  FMUL R8, R30, R7 ;  /* 0x000000071e087220 */ /* 0x001fe20000400000 */
[----:B------:R-:W-:Y:S01]  /*0810*/  FSETP.GEU.AND P4, PT, |R21|, 1.175494350822287508e-38, PT ;  /* 0x008000001500780b */ /* 0x000fe20003f8e200 */
[----:B------:R-:W-:Y:S01]  /*0820*/  FADD.FTZ.RZ R25, R17, 1 ;  /* 0x3f80000011197421 */ /* 0x000fe2000001c000 */
[----:B------:R-:W-:Y:S01]  /*0830*/  FSETP.GT.AND P5, PT, |R21|, 8.50705917302346158658e+37, PT ;  /* 0x7e8000001500780b */ /* 0x000fe20003fa4200 */
[----:B-1----:R-:W-:Y:S01]  /*0840*/  FMUL R7, R27, R26 ;  /* 0x0000001a1b077220 */ /* 0x002fe20000400000 */
[----:B------:R-:W-:Y:S01]  /*0850*/  FFMA.FTZ R23, R23, 0.69314718246459960938, R24 ;  /* 0x3f31721817177823 */ /* 0x000fe20000010018 */
[----:B------:R-:W-:Y:S10]  /*0860*/  @!P6 BRA `(.L_x_0) ;  /* 0x000000000014e947 */ /* 0x000ff40003800000 */
[C---:B------:R-:W-:Y:S02]  /*0870*/  ISETP.GE.AND P3, PT, R22.reuse, -0x407fffff, PT ;  /* 0xbf8000011600780c */ /* 0x040fe40003f66270 */
[----:B------:R-:W-:-:S11]  /*0880*/  FSETP.NEU.AND P6, PT, R22, RZ, PT ;  /* 0x000000ff1600720b */ /* 0x000fd60003fcd000 */
[----:B------:R-:W-:-:S05]  /*0890*/  @P3 MOV R27, 0x7f800000 ;  /* 0x7f800000001b3802 */ /* 0x000fca0000000f00 */
[----:B------:R-:W-:-:S05]  /*08a0*/  @P3 FFMA.FTZ R23, R22, R27, +INF ;  /* 0x7f80000016173423 */ /* 0x000fca000001001b */
[----:B------:R-:W-:-:S07]  /*08b0*/  FSEL R23, R23, -RZ, P6 ;  /* 0x800000ff17177208 */ /* 0x000fce0003000000 */
.L_x_0:
[----:B------:R-:W-:Y:S01]  /*08c0*/  @!P1 FMUL R18, R18, R18 ;  /* 0x0000001212129220 */ /* 0x000fe20000400000 */
[----:B------:R-:W-:Y:S01]  /*08d0*/  FSETP.GT.AND P1, PT, R16, 20, PT ;  /* 0x41a000001000780b */ /* 0x000fe20003f24000 */
[----:B------:R-:W-:Y:S01]  /*08e0*/  @P5 FMUL R21, R21, 0.25 ;  /* 0x3e80000015155820 */ /* 0x000fe20000400000 */
[----:B------:R-:W-:Y:S01]  /*08f0*/  IADD3 R24, R25, -0x3f400000, RZ ;  /* 0xc0c0000019187810 */ /* 0x000fe20007ffe0ff */
[----:B------:R-:W-:Y:S01]  /*0900*/  FADD.FTZ.RZ R22, R18, 1 ;  /* 0x3f80000012167421 */ /* 0x000fe2000001c000 */
[----:B------:R-:W-:Y:S01]  /*0910*/  FSEL R16, R16, R23, P1 ;  /* 0x0000001710107208 */ /* 0x000fe20000800000 */
[----:B------:R-:W-:Y:S01]  /*0920*/  @!P4 FMUL R21, R21, 16777216 ;  /* 0x4b8000001515c820 */ /* 0x000fe20000400000 */
[----:B------:R-:W-:Y:S01]  /*0930*/  LOP3.LUT R24, R24, 0xff800000, RZ, 0xc0, !PT ;  /* 0xff80000018187812 */ /* 0x000fe200078ec0ff */
[----:B------:R-:W-:Y:S01]  /*0940*/  @!P2 FMUL R15, R15, R15 ;  /* 0x0000000f0f0fa220 */ /* 0x000fe20000400000 */
[----:B------:R-:W-:Y:S01]  /*0950*/  IADD3 R23, R22, -0x3f400000, RZ ;  /* 0xc0c0000016177810 */ /* 0x000fe20007ffe0ff */
[----:B------:R-:W0:Y:S01]  /*0960*/  MUFU.RCP R28, R21 ;  /* 0x00000015001c7308 */ /* 0x000e220000001000 */
[----:B------:R-:W-:Y:S01]  /*0970*/  FSETP.GEU.AND P1, PT, R16, 1.175494350822287508e-38, PT ;  /* 0x008000001000780b */ /* 0x000fe20003f2e000 */
[----:B-----5:R-:W-:Y:S01]  /*0980*/  FFMA R3, -R3, R3, RZ ;  /* 0x0000000303037223 */ /* 0x020fe200000001ff */
[----:B------:R-:W-:Y:S01]  /*0990*/  LOP3.LUT R23, R23, 0xff800000, RZ, 0xc0, !PT ;  /* 0xff80000017177812 */ /* 0x000fe200078ec0ff */
[----:B------:R-:W-:Y:S01]  /*09a0*/  FADD.FTZ.RZ R29, R15, 1 ;  /* 0x3f8000000f1d7421 */ /* 0x000fe2000001c000 */
[----:B------:R-:W-:Y:S01]  /*09b0*/  IADD3 R22, -R24, 0x40800000, RZ ;  /* 0x4080000018167810 */ /* 0x000fe20007ffe1ff */
[----:B------:R-:W-:Y:S01]  /*09c0*/  @P5 FMUL R3, R3, 0.25 ;  /* 0x3e80000003035820 */ /* 0x000fe20000400000 */
[----:B------:R-:W-:-:S02]  /*09d0*/  IADD3 R26, -R23, 0x40800000, RZ ;  /* 0x40800000171a7810 */ /* 0x000fc40007ffe1ff */
[----:B------:R-:W-:Y:S01]  /*09e0*/  IADD3 R25, R17, -R24, RZ ;  /* 0x8000001811197210 */ /* 0x000fe20007ffe0ff */
[-C--:B------:R-:W-:Y:S01]  /*09f0*/  FFMA.FTZ R22, R22, R19.reuse, -1 ;  /* 0xbf80000016167423 */ /* 0x080fe20000010013 */
[----:B------:R-:W-:Y:S01]  /*0a00*/  IADD3 R27, R18, -R23, RZ ;  /* 0x80000017121b7210 */ /* 0x000fe20007ffe0ff */
[----:B------:R-:W-:Y:S01]  /*0a10*/  FFMA.FTZ R26, R26, R19, -1 ;  /* 0xbf8000001a1a7423 */ /* 0x000fe20000010013 */
[----:B------:R-:W-:Y:S01]  /*0a20*/  @!P4 FMUL R3, R3, 16777216 ;  /* 0x4b8000000303c820 */ /* 0x000fe20000400000 */
[----:B------:R-:W-:Y:S01]  /*0a30*/  FADD R25, R25, R22 ;  /* 0x0000001619197221 */ /* 0x000fe20000000000 */
[----:B------:R-:W-:Y:S01]  /*0a40*/  @!P1 FMUL R16, R16, 8388608 ;  /* 0x4b00000010109820 */ /* 0x000fe20000400000 */
[----:B------:R-:W-:Y:S01]  /*0a50*/  IADD3 R22, R29, -0x3f400000, RZ ;  /* 0xc0c000001d167810 */ /* 0x000fe20007ffe0ff */
[----:B------:R-:W-:Y:S01]  /*0a60*/  FADD R27, R27, R26 ;  /* 0x0000001a1b1b7221 */ /* 0x000fe20000000000 */
[-C--:B------:R-:W-:Y:S01]  /*0a70*/  FFMA.FTZ R26, R25, -R20.reuse, 0.10546888411045074463 ;  /* 0x3dd80012191a7423 */ /* 0x080fe20000010814 */
[----:B0-----:R-:W-:Y:S01]  /*0a80*/  FMUL R3, R28, R3 ;  /* 0x000000031c037220 */ /* 0x001fe20000400000 */
[----:B------:R-:W-:Y:S01]  /*0a90*/  IADD3 R21, R16, -0x3f2aaaab, RZ ;  /* 0xc0d5555510157810 */ /* 0x000fe20007ffe0ff */
[----:B------:R-:W-:Y:S01]  /*0aa0*/  FFMA.FTZ R28, R27, -R20, 0.10546888411045074463 ;  /* 0x3dd800121b1c7423 */ /* 0x000fe20000010814 */
[----:B------:R-:W-:Y:S01]  /*0ab0*/  LOP3.LUT R22, R22, 0xff800000, RZ, 0xc0, !PT ;  /* 0xff80000016167812 */ /* 0x000fe200078ec0ff */
[----:B------:R-:W-:Y:S01]  /*0ac0*/  FFMA.FTZ R26, R25, R26, -0.13229703903198242188 ;  /* 0xbe0778e0191a7423 */ /* 0x000fe2000001001a */
[----:B------:R-:W-:Y:S01]  /*0ad0*/  LOP3.LUT R21, R21, 0xff800000, RZ, 0xc0, !PT ;  /* 0xff80000015157812 */ /* 0x000fe200078ec0ff */
[----:B------:R-:W-:Y:S01]  /*0ae0*/  FFMA.FTZ R30, R27, R28, -0.13229703903198242188 ;  /* 0xbe0778e01b1e7423 */ /* 0x000fe2000001001c */
[----:B------:R-:W-:Y:S01]  /*0af0*/  IADD3 R32, -R22, 0x40800000, RZ ;  /* 0x4080000016207810 */ /* 0x000fe20007ffe1ff */
[----:B------:R-:W-:Y:S01]  /*0b00*/  FFMA.FTZ R28, R25, R26, 0.14491446316242218018 ;  /* 0x3e146475191c7423 */ /* 0x000fe2000001001a */
[----:B------:R-:W-:Y:S01]  /*0b10*/  FSEL R26, RZ, -23, P1 ;  /* 0xc1b80000ff1a7808 */ /* 0x000fe20000800000 */
[----:B------:R-:W-:Y:S01]  /*0b20*/  FFMA.FTZ R30, R27, R30, 0.14491446316242218018 ;  /* 0x3e1464751b1e7423 */ /* 0x000fe2000001001e */
[----:B------:R-:W-:Y:S01]  /*0b30*/  I2FP.F32.S32 R29, R21 ;  /* 0x00000015001d7245 */ /* 0x000fe20000201400 */
[----:B------:R-:W-:Y:S01]  /*0b40*/  FFMA.FTZ R28, R25, R28, -0.16641564667224884033 ;  /* 0xbe2a68dd191c7423 */ /* 0x000fe2000001001c */
[----:B------:R-:W-:Y:S01]  /*0b50*/  IADD3 R31, R15, -R22, RZ ;  /* 0x800000160f1f7210 */ /* 0x000fe20007ffe0ff */
[----:B------:R-:W-:Y:S01]  /*0b60*/  FFMA.FTZ R32, R32, R19, -1 ;  /* 0xbf80000020207423 */ /* 0x000fe20000010013 */
[----:B------:R-:W-:Y:S01]  /*0b70*/  FFMA.FTZ R30, R27, R30, -0.16641564667224884033 ;  /* 0xbe2a68dd1b1e7423 */ /* 0x000fe2000001001e */
[----:B------:R-:W-:Y:S01]  /*0b80*/  FFMA.FTZ R19, R29, 1.1920928955078125e-07, R26 ;  /* 0x340000001d137823 */ /* 0x000fe2000001001a */
[----:B------:R-:W-:Y:S01]  /*0b90*/  FFMA.FTZ R28, R25, R28, 0.19988867640495300293 ;  /* 0x3e4caf9e191c7423 */ /* 0x000fe2000001001c */
[----:B------:R-:W-:Y:S01]  /*0ba0*/  FADD R29, R31, R32 ;  /* 0x000000201f1d7221 */ /* 0x000fe20000000000 */
[----:B------:R-:W-:Y:S01]  /*0bb0*/  FFMA.FTZ R30, R27, R30, 0.19988867640495300293 ;  /* 0x3e4caf9e1b1e7423 */ /* 0x000fe2000001001e */
[----:B------:R-:W-:Y:S01]  /*0bc0*/  ISETP.GE.U32.AND P2, PT, R17, 0x7f800000, PT ;  /* 0x7f8000001100780c */ /* 0x000fe20003f46070 */
[----:B------:R-:W-:Y:S01]  /*0bd0*/  FFMA.FTZ R28, R25, R28, -0.25000196695327758789 ;  /* 0xbe800042191c7423 */ /* 0x000fe2000001001c */
[----:B------:R-:W-:Y:S01]  /*0be0*/  FFMA.FTZ R20, R29, -R20, 0.10546888411045074463 ;  /* 0x3dd800121d147423 */ /* 0x000fe20000010814 */
[----:B------:R-:W-:Y:S01]  /*0bf0*/  FFMA.FTZ R30, R27, R30, -0.25000196695327758789 ;  /* 0xbe8000421b1e7423 */ /* 0x000fe2000001001e */
[----:B------:R-:W-:Y:S01]  /*0c00*/  I2FP.F32.S32 R24, R24 ;  /* 0x0000001800187245 */ /* 0x000fe20000201400 */
[----:B------:R-:W-:Y:S01]  /*0c10*/  FFMA.FTZ R28, R25, R28, 0.33333510160446166992 ;  /* 0x3eaaaae6191c7423 */ /* 0x000fe2000001001c */
[----:B------:R-:W-:Y:S01]  /*0c20*/  FFMA.FTZ R20, R29, R20, -0.13229703903198242188 ;  /* 0xbe0778e01d147423 */ /* 0x000fe20000010014 */
[----:B------:R-:W-:Y:S01]  /*0c30*/  FFMA.FTZ R30, R27, R30, 0.33333510160446166992 ;  /* 0x3eaaaae61b1e7423 */ /* 0x000fe2000001001e */
[----:B------:R-:W-:Y:S01]  /*0c40*/  I2FP.F32.S32 R23, R23 ;  /* 0x0000001700177245 */ /* 0x000fe20000201400 */
[----:B------:R-:W-:Y:S01]  /*0c50*/  FFMA.FTZ R28, R25, R28, -0.5 ;  /* 0xbf000000191c7423 */ /* 0x000fe2000001001c */
[----:B------:R-:W-:Y:S01]  /*0c60*/  FFMA.FTZ R20, R29, R20, 0.14491446316242218018 ;  /* 0x3e1464751d147423 */ /* 0x000fe20000010014 */
[----:B------:R-:W-:Y:S01]  /*0c70*/  FFMA.FTZ R30, R27, R30, -0.5 ;  /* 0xbf0000001b1e7423 */ /* 0x000fe2000001001e */
[----:B------:R-:W-:Y:S01]  /*0c80*/  FMUL R24, R24, 1.1920928955078125e-07 ;  /* 0x3400000018187820 */ /* 0x000fe20000400000 */
[----:B------:R-:W-:Y:S01]  /*0c90*/  FMUL R28, R25, R28 ;  /* 0x0000001c191c7220 */ /* 0x000fe20000400000 */
[----:B------:R-:W-:Y:S01]  /*0ca0*/  FFMA.FTZ R20, R29, R20, -0.16641564667224884033 ;  /* 0xbe2a68dd1d147423 */ /* 0x000fe20000010014 */
[----:B------:R-:W-:Y:S01]  /*0cb0*/  FMUL R30, R27, R30 ;  /* 0x0000001e1b1e7220 */ /* 0x000fe20000400000 */
[----:B------:R-:W-:Y:S01]  /*0cc0*/  FSETP.GT.AND P1, PT, R11, 20, PT ;  /* 0x41a000000b00780b */ /* 0x000fe20003f24000 */
[----:B------:R-:W-:Y:S01]  /*0cd0*/  FFMA.FTZ R25, R25, R28, R25 ;  /* 0x0000001c19197223 */ /* 0x000fe20000010019 */
[----:B------:R-:W-:Y:S01]  /*0ce0*/  FFMA.FTZ R20, R29, R20, 0.19988867640495300293 ;  /* 0x3e4caf9e1d147423 */ /* 0x000fe20000010014 */
[----:B------:R-:W-:Y:S01]  /*0cf0*/  ISETP.GE.U32.AND P4, PT, R18, 0x7f800000, PT ;  /* 0x7f8000001200780c */ /* 0x000fe20003f86070 */
[----:B------:R-:W-:Y:S01]  /*0d00*/  FFMA.FTZ R30, R27, R30, R27 ;  /* 0x0000001e1b1e7223 */ /* 0x000fe2000001001b */
[----:B------:R-:W-:Y:S01]  /*0d10*/  FMUL R23, R23, 1.1920928955078125e-07 ;  /* 0x3400000017177820 */ /* 0x000fe20000400000 */
[----:B------:R-:W-:Y:S01]  /*0d20*/  FFMA.FTZ R20, R29, R20, -0.25000196695327758789 ;  /* 0xbe8000421d147423 */ /* 0x000fe20000010014 */
[----:B------:R-:W-:Y:S01]  /*0d30*/  FFMA.FTZ R24, R24, 0.69314718246459960938, R25 ;  /* 0x3f31721818187823 */ /* 0x000fe20000010019 */
[----:B------:R-:W-:Y:S08]  /*0d40*/  @!P2 BRA `(.L_x_1) ;  /* 0x000000000014a947 */ /* 0x000ff00003800000 */
[C---:B------:R-:W-:Y:S02]  /*0d50*/  ISETP.GE.AND P2, PT, R17.reuse, -0x407fffff, PT ;  /* 0xbf8000011100780c */ /* 0x040fe40003f46270 */
[----:B------:R-:W-:-:S11]  /*0d60*/  FSETP.NEU.AND P3, PT, R17, RZ, PT ;  /* 0x000000ff1100720b */ /* 0x000fd60003f6d000 */
[----:B------:R-:W-:-:S05]  /*0d70*/  @P2 MOV R26, 0x7f800000 ;  /* 0x7f800000001a2802 */ /* 0x000fca0000000f00 */
[----:B------:R-:W-:-:S05]  /*0d80*/  @P2 FFMA.FTZ R24, R17, R26, +INF ;  /* 0x7f80000011182423 */ /* 0x000fca000001001a */
[----:B------:R-:W-:-:S07]  /*0d90*/  FSEL R24, R24, -RZ, P3 ;  /* 0x800000ff18187208 */ /* 0x000fce0001800000 */
.L_x_1:
[----:B------:R-:W-:Y:S01]  /*0da0*/  FSEL R11, R11, R24, P1 ;  /* 0x000000180b0b7208 */ /* 0x000fe20000800000 */
[----:B------:R-:W-:Y:S01]  /*0db0*/  FFMA.FTZ R20, R29, R20, 0.33333510160446166992 ;  /* 0x3eaaaae61d147423 */ /* 0x000fe20000010014 */
[----:B------:R-:W-:Y:S01]  /*0dc0*/  FFMA.FTZ R23, R23, 0.69314718246459960938, R30 ;  /* 0x3f31721817177823 */ /* 0x000fe2000001001e */
[----:B------:R-:W-:Y:S06]  /*0dd0*/  @!P4 BRA `(.L_x_2) ;  /* 0x000000000014c947 */ /* 0x000fec0003800000 */
[C---:B------:R-:W-:Y:S02]  /*0de0*/  ISETP.GE.AND P1, PT, R18.reuse, -0x407fffff, PT ;  /* 0xbf8000011200780c */ /* 0x040fe40003f26270 */
[----:B------:R-:W-:-:S11]  /*0df0*/  FSETP.NEU.AND P2, PT, R18, RZ, PT ;  /* 0x000000ff1200720b */ /* 0x000fd60003f4d000 */
[----:B------:R-:W-:-:S05]  /*0e00*/  @P1 MOV R17, 0x7f800000 ;  /* 0x7f80000000111802 */ /* 0x000fca0000000f00 */
[----:B------:R-:W-:-:S05]  /*0e10*/  @P1 FFMA.FTZ R23, R18, R17, +INF ;  /* 0x7f80000012171423 */ /* 0x000fca0000010011 */
[----:B------:R-:W-:-:S07]  /*0e20*/  FSEL R23, R23, -RZ, P2 ;  /* 0x800000ff17177208 */ /* 0x000fce0001000000 */
.L_x_2:
[----:B------:R-:W-:Y:S01]  /*0e30*/  HFMA2.MMA R17, -RZ, RZ, 1.5048828125, 33.21875 ;  /* 0x3e055027ff117435 */ /* 0x000fe200000001ff */
[----:B------:R-:W-:Y:S01]  /*0e40*/  IADD3 R21, R16, -R21, RZ ;  /* 0x8000001510157210 */ /* 0x000fe20007ffe0ff */
[----:B------:R-:W-:Y:S01]  /*0e50*/  FFMA.FTZ R20, R29, R20, -0.5 ;  /* 0xbf0000001d147423 */ /* 0x000fe20000010014 */
[C---:B------:R-:W-:Y:S02]  /*0e60*/  FSETP.GT.AND P3, PT, R10.reuse, 20, PT ;  /* 0x41a000000a00780b */ /* 0x040fe40003f64000 */
[----:B------:R-:W-:Y:S01]  /*0e70*/  FSETP.GT.AND P1, PT, |R13|, 8.50705917302346158658e+37, PT ;  /* 0x7e8000000d00780b */ /* 0x000fe20003f24200 */
[----:B------:R-:W-:Y:S01]  /*0e80*/  FADD R18, R21, -1 ;  /* 0xbf80000015127421 */ /* 0x000fe20000000000 */
[----:B------:R-:W-:Y:S01]  /*0e90*/  FSEL R10, R10, R23, P3 ;  /* 0x000000170a0a7208 */ /* 0x000fe20001800000 */
[----:B------:R-:W-:Y:S01]  /*0ea0*/  FMUL R20, R29, R20 ;  /* 0x000000141d147220 */ /* 0x000fe20000400000 */
[----:B------:R-:W-:Y:S01]  /*0eb0*/  ISETP.GE.U32.AND P3, PT, R15, 0x7f800000, PT ;  /* 0x7f8000000f00780c */ /* 0x000fe20003f66070 */
[C---:B------:R-:W-:Y:S01]  /*0ec0*/  FFMA.FTZ R21, R18.reuse, -R17, 0.14084610342979431152 ;  /* 0x3e1039f612157423 */ /* 0x040fe20000010811 */
[----:B------:R-:W-:Y:S01]  /*0ed0*/  FSETP.GEU.AND P2, PT, R11, 1.175494350822287508e-38, PT ;  /* 0x008000000b00780b */ /* 0x000fe20003f4e000 */
[----:B------:R-:W-:Y:S01]  /*0ee0*/  FFMA.FTZ R29, R29, R20, R29 ;  /* 0x000000141d1d7223 */ /* 0x000fe2000001001d */
[----:B------:R-:W-:Y:S01]  /*0ef0*/  I2FP.F32.S32 R22, R22 ;  /* 0x0000001600167245 */ /* 0x000fe20000201400 */
[----:B------:R-:W-:Y:S01]  /*0f00*/  FFMA.FTZ R21, R18, R21, -0.12148627638816833496 ;  /* 0xbdf8cdcc12157423 */ /* 0x000fe20000010015 */
[----:B------:R-:W-:-:S02]  /*0f10*/  FSETP.GEU.AND P6, PT, |R13|, 1.175494350822287508e-38, PT ;  /* 0x008000000d00780b */ /* 0x000fc40003fce200 */
[----:B------:R-:W-:Y:S01]  /*0f20*/  FSETP.GEU.AND P4, PT, |R14|, 1.175494350822287508e-38, PT ;  /* 0x008000000e00780b */ /* 0x000fe20003f8e200 */
[----:B------:R-:W-:Y:S01]  /*0f30*/  FFMA.FTZ R21, R18, R21, 0.13980610668659210205 ;  /* 0x3e0f295512157423 */ /* 0x000fe20000010015 */
[----:B------:R-:W-:Y:S01]  /*0f40*/  FMUL R22, R22, 1.1920928955078125e-07 ;  /* 0x3400000016167820 */ /* 0x000fe20000400000 */
[----:B------:R-:W-:Y:S01]  /*0f50*/  FSETP.GT.AND P5, PT, |R14|, 8.50705917302346158658e+37, PT ;  /* 0x7e8000000e00780b */ /* 0x000fe20003fa4200 */
[----:B------:R-:W-:Y:S01]  /*0f60*/  @P1 FMUL R13, R13, 0.25 ;  /* 0x3e8000000d0d1820 */ /* 0x000fe20000400000 */
[----:B------:R-:W-:Y:S01]  /*0f70*/  FFMA.FTZ R21, R18, R21, -0.16684235632419586182 ;  /* 0xbe2ad8b912157423 */ /* 0x000fe20000010015 */
[----:B------:R-:W-:Y:S01]  /*0f80*/  FFMA.FTZ R29, R22, 0.69314718246459960938, R29 ;  /* 0x3f317218161d7823 */ /* 0x000fe2000001001d */
[----:B------:R-:W-:Y:S01]  /*0f90*/  @!P2 FMUL R11, R11, 8388608 ;  /* 0x4b0000000b0ba820 */ /* 0x000fe20000400000 */
[----:B------:R-:W-:Y:S08]  /*0fa0*/  @!P3 BRA `(.L_x_3) ;  /* 0x000000000014b947 */ /* 0x000ff00003800000 */
[----:B------:R-:W-:-:S13]  /*0fb0*/  ISETP.GE.AND P3, PT, R15, -0x407fffff, PT ;  /* 0xbf8000010f00780c */ /* 0x000fda0003f66270 */
[----:B------:R-:W-:-:S05]  /*0fc0*/  @P3 MOV R20, 0x7f800000 ;  /* 0x7f80000000143802 */ /* 0x000fca0000000f00 */
[C---:B------:R-:W-:Y:S01]  /*0fd0*/  @P3 FFMA.FTZ R29, R15.reuse, R20, +INF ;  /* 0x7f8000000f1d3423 */ /* 0x040fe20000010014 */
[----:B------:R-:W-:-:S04]  /*0fe0*/  FSETP.NEU.AND P3, PT, R15, RZ, PT ;  /* 0x000000ff0f00720b */ /* 0x000fc80003f6d000 */
[----:B------:R-:W-:-:S09]  /*0ff0*/  FSEL R29, R29, -RZ, P3 ;  /* 0x800000ff1d1d7208 */ /* 0x000fd20001800000 */
.L_x_3:
[----:B------:R-:W-:Y:S01]  /*1000*/  FFMA R15, -R2, R2, RZ ;  /* 0x00000002020f7223 */ /* 0x000fe200000001ff */
[----:B------:R-:W-:Y:S01]  /*1010*/  FFMA.FTZ R21, R18, R21, 0.20012299716472625732 ;  /* 0x3e4ced0b12157423 */ /* 0x000fe20000010015 */
[----:B------:R-:W-:Y:S01]  /*1020*/  IADD3 R2, R11, -0x3f2aaaab, RZ ;  /* 0xc0d555550b027810 */ /* 0x000fe20007ffe0ff */
[----:B------:R-:W-:Y:S01]  /*1030*/  @P5 FMUL R14, R14, 0.25 ;  /* 0x3e8000000e0e5820 */ /* 0x000fe20000400000 */
[----:B------:R-:W-:Y:S01]  /*1040*/  @P1 FMUL R15, R15, 0.25 ;  /* 0x3e8000000f0f1820 */ /* 0x000fe20000400000 */
[----:B------:R-:W-:Y:S01]  /*1050*/  FSETP.GT.AND P1, PT, R12, 20, PT ;  /* 0x41a000000c00780b */ /* 0x000fe20003f24000 */
[----:B------:R-:W-:Y:S01]  /*1060*/  FFMA.FTZ R21, R18, R21, -0.24999669194221496582 ;  /* 0xbe7fff2212157423 */ /* 0x000fe20000010015 */
[----:B------:R-:W-:Y:S01]  /*1070*/  FSETP.GEU.AND P3, PT, R10, 1.175494350822287508e-38, PT ;  /* 0x008000000a00780b */ /* 0x000fe20003f6e000 */
[----:B------:R-:W-:Y:S01]  /*1080*/  @!P4 FMUL R14, R14, 16777216 ;  /* 0x4b8000000e0ec820 */ /* 0x000fe20000400000 */
[----:B------:R-:W-:Y:S01]  /*1090*/  FSEL R12, R12, R29, P1 ;  /* 0x0000001d0c0c7208 */ /* 0x000fe20000800000 */
[----:B------:R-:W-:Y:S01]  /*10a0*/  FFMA.FTZ R21, R18, R21, 0.33333182334899902344 ;  /* 0x3eaaaa7812157423 */ /* 0x000fe20000010015 */
[----:B------:R-:W-:Y:S01]  /*10b0*/  LOP3.LUT R20, R2, 0xff800000, RZ, 0xc0, !PT ;  /* 0xff80000002147812 */ /* 0x000fe200078ec0ff */
[----:B------:R-:W-:Y:S01]  /*10c0*/  @!P6 FMUL R13, R13, 16777216 ;  /* 0x4b8000000d0de820 */ /* 0x000fe20000400000 */
[----:B------:R-:W-:Y:S01]  /*10d0*/  FSETP.GEU.AND P1, PT, R12, 1.175494350822287508e-38, PT ;  /* 0x008000000c00780b */ /* 0x000fe20003f2e000 */
[C---:B------:R-:W-:Y:S01]  /*10e0*/  FFMA.FTZ R21, R18.reuse, R21, -0.5 ;  /* 0xbf00000012157423 */ /* 0x040fe20000010015 */
[----:B------:R-:W-:Y:S01]  /*10f0*/  IADD3 R2, R11, -R20, RZ ;  /* 0x800000140b027210 */ /* 0x000fe20007ffe0ff */
[----:B------:R0:W1:Y:S01]  /*1100*/  MUFU.RCP R23, R14 ;  /* 0x0000000e00177308 */ /* 0x0000620000001000 */
[----:B------:R-:W-:Y:S01]  /*1110*/  @!P6 FMUL R15, R15, 16777216 ;  /* 0x4b8000000f0fe820 */ /* 0x000fe20000400000 */
[----:B------:R-:W-:Y:S01]  /*1120*/  FMUL R21, R18, R21 ;  /* 0x0000001512157220 */ /* 0x000fe20000400000 */
[----:B------:R-:W-:Y:S01]  /*1130*/  I2FP.F32.S32 R20, R20 ;  /* 0x0000001400147245 */ /* 0x000fe20000201400 */
[----:B------:R-:W-:Y:S01]  /*1140*/  FADD R22, R2, -1 ;  /* 0xbf80000002167421 */ /* 0x000fe20000000000 */
[----:B------:R-:W-:Y:S01]  /*1150*/  @!P3 FMUL R10, R10, 8388608 ;  /* 0x4b0000000a0ab820 */ /* 0x000fe20000400000 */
[----:B------:R-:W-:Y:S01]  /*1160*/  FFMA R2, -R0, R0, RZ ;  /* 0x0000000000027223 */ /* 0x000fe200000001ff */
[----:B------:R-:W-:Y:S01]  /*1170*/  FFMA.FTZ R18, R18, R21, R18 ;  /* 0x0000001512127223 */ /* 0x000fe20000010012 */
[----:B------:R2:W3:Y:S02]  /*1180*/  MUFU.RCP R24, R13 ;  /* 0x0000000d00187308 */ /* 0x0004e40000001000 */
[----:B------:R-:W-:Y:S01]  /*1190*/  @P5 FMUL R2, R2, 0.25 ;  /* 0x3e80000002025820 */ /* 0x000fe20000400000 */
[----:B0-----:R-:W-:Y:S01]  /*11a0*/  IADD3 R14, R10, -0x3f2aaaab, RZ ;  /* 0xc0d555550a0e7810 */ /* 0x001fe20007ffe0ff */
[----:B------:R-:W-:Y:S01]  /*11b0*/  @!P1 FMUL R12, R12, 8388608 ;  /* 0x4b0000000c0c9820 */ /* 0x000fe20000400000 */
[----:B------:R-:W-:Y:S01]  /*11c0*/  FFMA.FTZ R18, R19, 0.69314718246459960938, R18 ;  /* 0x3f31721813127823 */ /* 0x000fe20000010012 */
[----:B------:R-:W-:Y:S01]  /*11d0*/  @!P4 FMUL R2, R2, 16777216 ;  /* 0x4b8000000202c820 */ /* 0x000fe20000400000 */
[----:B------:R-:W-:Y:S01]  /*11e0*/  LOP3.LUT R19, R14, 0xff800000, RZ, 0xc0, !PT ;  /* 0xff8000000e137812 */ /* 0x000fe200078ec0ff */
[C---:B--2---:R-:W-:Y:S01]  /*11f0*/  FFMA.FTZ R13, R22.reuse, -R17, 0.14084610342979431152 ;  /* 0x3e1039f6160d7423 */ /* 0x044fe20000010811 */
[----:B------:R-:W-:Y:S01]  /*1200*/  IADD3 R21, R12, -0x3f2aaaab, RZ ;  /* 0xc0d555550c157810 */ /* 0x000fe20007ffe0ff */
[----:B-1----:R-:W-:Y:S01]  /*1210*/  FMUL R2, R23, R2 ;  /* 0x0000000217027220 */ /* 0x002fe20000400000 */
[----:B------:R-:W-:Y:S01]  /*1220*/  IADD3 R14, R10, -R19, RZ ;  /* 0x800000130a0e7210 */ /* 0x000fe20007ffe0ff */
[----:B------:R-:W-:Y:S01]  /*1230*/  FFMA.FTZ R13, R22, R13, -0.12148627638816833496 ;  /* 0xbdf8cdcc160d7423 */ /* 0x000fe2000001000d */
[----:B------:R-:W-:Y:S01]  /*1240*/  LOP3.LUT R23, R21, 0xff800000, RZ, 0xc0, !PT ;  /* 0xff80000015177812 */ /* 0x000fe200078ec0ff */
[----:B---3--:R-:W-:Y:S01]  /*1250*/  FMUL R0, R24, R15 ;  /* 0x0000000f18007220 */ /* 0x008fe20000400000 */
[----:B------:R-:W-:Y:S01]  /*1260*/  ISETP.GE.U32.AND P5, PT, R16, 0x7f800000, PT ;  /* 0x7f8000001000780c */ /* 0x000fe20003fa6070 */
[----:B------:R-:W-:Y:S01]  /*1270*/  FFMA.FTZ R13, R22, R13, 0.13980610668659210205 ;  /* 0x3e0f2955160d7423 */ /* 0x000fe2000001000d */
[----:B------:R-:W-:Y:S01]  /*1280*/  FADD R14, R14, -1 ;  /* 0xbf8000000e0e7421 */ /* 0x000fe20000000000 */
[----:B------:R-:W-:-:S02]  /*1290*/  IADD3 R24, R12, -R23, RZ ;  /* 0x800000170c187210 */ /* 0x000fc40007ffe0ff */
[----:B------:R-:W-:Y:S01]  /*12a0*/  FFMA.FTZ R13, R22, R13, -0.16684235632419586182 ;  /* 0xbe2ad8b9160d7423 */ /* 0x000fe2000001000d */
[----:B------:R-:W-:Y:S01]  /*12b0*/  FFMA.FTZ R21, R14, -R17, 0.14084610342979431152 ;  /* 0x3e1039f60e157423 */ /* 0x000fe20000010811 */
[----:B------:R-:W-:Y:S01]  /*12c0*/  FSETP.NEU.AND P4, PT, R16, RZ, PT ;  /* 0x000000ff1000720b */ /* 0x000fe20003f8d000 */
[----:B------:R-:W-:Y:S01]  /*12d0*/  FADD R24, R24, -1 ;  /* 0xbf80000018187421 */ /* 0x000fe20000000000 */
[----:B------:R-:W-:Y:S01]  /*12e0*/  FFMA.FTZ R13, R22, R13, 0.20012299716472625732 ;  /* 0x3e4ced0b160d7423 */ /* 0x000fe2000001000d */
[----:B------:R-:W-:Y:S02]  /*12f0*/  FFMA.FTZ R21, R14, R21, -0.12148627638816833496 ;  /* 0xbdf8cdcc0e157423 */ /* 0x000fe40000010015 */
[----:B------:R-:W-:Y:S01]  /*1300*/  FFMA.FTZ R17, R24, -R17, 0.14084610342979431152 ;  /* 0x3e1039f618117423 */ /* 0x000fe20000010811 */
[----:B------:R-:W-:Y:S01]  /*1310*/  FFMA.FTZ R15, R22, R13, -0.24999669194221496582 ;  /* 0xbe7fff22160f7423 */ /* 0x000fe2000001000d */
[----:B------:R-:W-:Y:S01]  /*1320*/  FSEL R13, RZ, -23, P2 ;  /* 0xc1b80000ff0d7808 */ /* 0x000fe20001000000 */
[----:B------:R-:W-:Y:S01]  /*1330*/  FFMA.FTZ R21, R14, R21, 0.13980610668659210205 ;  /* 0x3e0f29550e157423 */ /* 0x000fe20000010015 */
[C---:B------:R-:W-:Y:S01]  /*1340*/  ISETP.GE.U32.AND P2, PT, R11.reuse, 0x7f800000, PT ;  /* 0x7f8000000b00780c */ /* 0x040fe20003f46070 */
[----:B------:R-:W-:Y:S01]  /*1350*/  FFMA.FTZ R15, R22, R15, 0.33333182334899902344 ;  /* 0x3eaaaa78160f7423 */ /* 0x000fe2000001000f */
[----:B------:R-:W-:Y:S01]  /*1360*/  FFMA.FTZ R17, R24, R17, -0.12148627638816833496 ;  /* 0xbdf8cdcc18117423 */ /* 0x000fe20000010011 */
[----:B------:R-:W-:Y:S01]  /*1370*/  @P5 MOV R25, 0x7f800000 ;  /* 0x7f80000000195802 */ /* 0x000fe20000000f00 */
[----:B------:R-:W-:Y:S01]  /*1380*/  FFMA.FTZ R21, R14, R21, -0.16684235632419586182 ;  /* 0xbe2ad8b90e157423 */ /* 0x000fe20000010015 */
[----:B------:R-:W-:Y:S01]  /*1390*/  FFMA.FTZ R15, R22, R15, -0.5 ;  /* 0xbf000000160f7423 */ /* 0x000fe2000001000f */
[----:B------:R-:W-:Y:S01]  /*13a0*/  FFMA.FTZ R17, R24, R17, 0.13980610668659210205 ;  /* 0x3e0f295518117423 */ /* 0x000fe20000010011 */
[----:B------:R-:W-:Y:S01]  /*13b0*/  FFMA.FTZ R13, R20, 1.1920928955078125e-07, R13 ;  /* 0x34000000140d7823 */ /* 0x000fe2000001000d */
[----:B------:R-:W-:Y:S01]  /*13c0*/  @P5 FFMA.FTZ R18, R16, R25, +INF ;  /* 0x7f80000010125423 */ /* 0x000fe20000010019 */
[----:B------:R-:W-:Y:S01]  /*13d0*/  FMUL R15, R22, R15 ;  /* 0x0000000f160f7220 */ /* 0x000fe20000400000 */
[----:B------:R-:W-:Y:S01]  /*13e0*/  FFMA.FTZ R21, R14, R21, 0.20012299716472625732 ;  /* 0x3e4ced0b0e157423 */ /* 0x000fe20000010015 */
[----:B------:R-:W-:Y:S01]  /*13f0*/  FFMA.FTZ R17, R24, R17, -0.16684235632419586182 ;  /* 0xbe2ad8b918117423 */ /* 0x000fe20000010011 */
[----:B------:R-:W-:Y:S01]  /*1400*/  FSETP.NEU.AND P5, PT, R11, RZ, PT ;  /* 0x000000ff0b00720b */ /* 0x000fe20003fad000 */
[----:B------:R-:W-:Y:S01]  /*1410*/  FFMA.FTZ R22, R22, R15, R22 ;  /* 0x0000000f16167223 */ /* 0x000fe20000010016 */
[----:B------:R-:W-:Y:S01]  /*1420*/  @P2 MOV R16, 0x7f800000 ;  /* 0x7f80000000102802 */ /* 0x000fe20000000f00 */
[----:B------:R-:W-:Y:S01]  /*1430*/  FFMA.FTZ R21, R14, R21, -0.24999669194221496582 ;  /* 0xbe7fff220e157423 */ /* 0x000fe20000010015 */
[----:B------:R-:W-:Y:S01]  /*1440*/  FFMA.FTZ R17, R24, R17, 0.20012299716472625732 ;  /* 0x3e4ced0b18117423 */ /* 0x000fe20000010011 */
[----:B------:R-:W-:Y:S01]  /*1450*/  FFMA.FTZ R13, R13, 0.69314718246459960938, R22 ;  /* 0x3f3172180d0d7823 */ /* 0x000fe20000010016 */
[----:B------:R-:W-:Y:S01]  /*1460*/  FSEL R18, R18, -INF , P4 ;  /* 0xff80000012127808 */ /* 0x000fe20002000000 */
[----:B------:R-:W-:Y:S01]  /*1470*/  @P2 FFMA.FTZ R13, R11, R16, +INF ;  /* 0x7f8000000b0d2423 */ /* 0x000fe20000010010 */
[----:B------:R-:W-:Y:S01]  /*1480*/  FFMA.FTZ R21, R14, R21, 0.33333182334899902344 ;  /* 0x3eaaaa780e157423 */ /* 0x000fe20000010015 */
[----:B------:R-:W-:Y:S01]  /*1490*/  FFMA.FTZ R17, R24, R17, -0.24999669194221496582 ;  /* 0xbe7fff2218117423 */ /* 0x000fe20000010011 */
[----:B------:R-:W-:Y:S01]  /*14a0*/  I2FP.F32.S32 R16, R19 ;  /* 0x0000001300107245 */ /* 0x000fe20000201400 */
[----:B------:R-:W-:Y:S01]  /*14b0*/  FADD R6, R6, -R18 ;  /* 0x8000001206067221 */ /* 0x000fe20000000000 */
[----:B------:R-:W-:Y:S01]  /*14c0*/  FSEL R15, RZ, -23, P1 ;  /* 0xc1b80000ff0f7808 */ /* 0x000fe20000800000 */
[----:B------:R-:W-:Y:S01]  /*14d0*/  FFMA.FTZ R21, R14, R21, -0.5 ;  /* 0xbf0000000e157423 */ /* 0x000fe20000010015 */
[----:B------:R-:W-:Y:S01]  /*14e0*/  FSEL R19, R13, -INF , P5 ;  /* 0xff8000000d137808 */ /* 0x000fe20002800000 */
[----:B------:R-:W-:Y:S01]  /*14f0*/  FFMA.FTZ R17, R24, R17, 0.33333182334899902344 ;  /* 0x3eaaaa7818117423 */ /* 0x000fe20000010011 */
[----:B------:R-:W-:Y:S01]  /*1500*/  ISETP.GE.U32.AND P2, PT, R10, 0x7f800000, PT ;  /* 0x7f8000000a00780c */ /* 0x000fe20003f46070 */
[----:B------:R-:W-:Y:S01]  /*1510*/  FMUL R21, R14, R21 ;  /* 0x000000150e157220 */ /* 0x000fe20000400000 */
[----:B------:R-:W-:Y:S01]  /*1520*/  ISETP.GE.U32.AND P1, PT, R12, 0x7f800000, PT ;  /* 0x7f8000000c00780c */ /* 0x000fe20003f26070 */
[----:B------:R-:W-:Y:S01]  /*1530*/  FADD R13, R8, -R19 ;  /* 0x80000013080d7221 */ /* 0x000fe20000000000 */
[----:B------:R-:W-:Y:S01]  /*1540*/  FSEL R11, RZ, -23, P3 ;  /* 0xc1b80000ff0b7808 */ /* 0x000fe20001800000 */
[----:B------:R-:W-:Y:S01]  /*1550*/  FFMA.FTZ R17, R24, R17, -0.5 ;  /* 0xbf00000018117423 */ /* 0x000fe20000010011 */
[----:B------:R-:W-:Y:S01]  /*1560*/  FADD R8, R6, -0.91893851757049560547 ;  /* 0xbf6b3f8e06087421 */ /* 0x000fe20000000000 */
[----:B------:R-:W-:Y:S01]  /*1570*/  FADD R13, R13, -0.91893851757049560547 ;  /* 0xbf6b3f8e0d0d7421 */ /* 0x000fe20000000000 */
[----:B------:R-:W-:Y:S01]  /*1580*/  I2FP.F32.S32 R6, R23 ;  /* 0x0000001700067245 */ /* 0x000fe20000201400 */
[----:B------:R-:W-:Y:S01]  /*1590*/  FFMA.FTZ R11, R16, 1.1920928955078125e-07, R11 ;  /* 0x34000000100b7823 */ /* 0x000fe2000001000b */
[----:B------:R-:W-:Y:S01]  /*15a0*/  FFMA.FTZ R14, R14, R21, R14 ;  /* 0x000000150e0e7223 */ /* 0x000fe2000001000e */
[----:B------:R-:W-:Y:S01]  /*15b0*/  FMUL R17, R24, R17 ;  /* 0x0000001118117220 */ /* 0x000fe20000400000 */
[----:B------:R-:W-:Y:S01]  /*15c0*/  FADD R8, R8, R13 ;  /* 0x0000000d08087221 */ /* 0x000fe20000000000 */
[----:B------:R-:W-:Y:S01]  /*15d0*/  FFMA.FTZ R6, R6, 1.1920928955078125e-07, R15 ;  /* 0x3400000006067823 */ /* 0x000fe2000001000f */
[----:B------:R-:W-:Y:S01]  /*15e0*/  FFMA.FTZ R14, R11, 0.69314718246459960938, R14 ;  /* 0x3f3172180b0e7823 */ /* 0x000fe2000001000e */
[----:B------:R-:W-:Y:S01]  /*15f0*/  FFMA.FTZ R17, R24, R17, R24 ;  /* 0x0000001118117223 */ /* 0x000fe20000010018 */
[----:B------:R-:W-:Y:S01]  /*1600*/  @P2 MOV R13, 0x7f800000 ;  /* 0x7f800000000d2802 */ /* 0x000fe20000000f00 */
[----:B------:R-:W-:Y:S01]  /*1610*/  FADD R5, R5, -R18 ;  /* 0x8000001205057221 */ /* 0x000fe20000000000 */
[----:B------:R-:W-:Y:S01]  /*1620*/  @P1 MOV R11, 0x7f800000 ;  /* 0x7f800000000b1802 */ /* 0x000fe20000000f00 */
[----:B------:R-:W-:Y:S01]  /*1630*/  FFMA.FTZ R6, R6, 0.69314718246459960938, R17 ;  /* 0x3f31721806067823 */ /* 0x000fe20000010011 */
[C---:B------:R-:W-:Y:S01]  /*1640*/  FSETP.NEU.AND P3, PT, R10.reuse, RZ, PT ;  /* 0x000000ff0a00720b */ /* 0x040fe20003f6d000 */
[----:B------:R-:W-:Y:S01]  /*1650*/  @P2 FFMA.FTZ R14, R10, R13, +INF ;  /* 0x7f8000000a0e2423 */ /* 0x000fe2000001000d */
[C---:B------:R-:W-:Y:S01]  /*1660*/  FSETP.NEU.AND P2, PT, R12.reuse, RZ, PT ;  /* 0x000000ff0c00720b */ /* 0x040fe20003f4d000 */
[----:B------:R-:W-:Y:S01]  /*1670*/  @P1 FFMA.FTZ R6, R12, R11, +INF ;  /* 0x7f8000000c061423 */ /* 0x000fe2000001000b */
[----:B------:R-:W-:Y:S01]  /*1680*/  FADD R4, R4, -R19 ;  /* 0x8000001304047221 */ /* 0x000fe20000000000 */
[----:B------:R-:W0:Y:S01]  /*1690*/  LDC.64 R10, c[0x0][0x228] ;  /* 0x00008a00ff0a7b82 */ /* 0x000e220000000a00 */
[----:B------:R-:W-:Y:S01]  /*16a0*/  FSEL R14, R14, -INF , P3 ;  /* 0xff8000000e0e7808 */ /* 0x000fe20001800000 */
[----:B------:R-:W-:Y:S01]  /*16b0*/  FADD R5, R5, -0.91893851757049560547 ;  /* 0xbf6b3f8e05057421 */ /* 0x000fe20000000000 */
[----:B------:R-:W-:Y:S01]  /*16c0*/  FSEL R15, R6, -INF , P2 ;  /* 0xff800000060f7808 */ /* 0x000fe20001000000 */
[----:B------:R-:W-:Y:S01]  /*16d0*/  FADD R4, R4, -0.91893851757049560547 ;  /* 0xbf6b3f8e04047421 */ /* 0x000fe20000000000 */
[----:B------:R-:W-:Y:S01]  /*16e0*/  FADD R18, R18, 1.4189385175704956055 ;  /* 0x3fb59fc712127421 */ /* 0x000fe20000000000 */
[--C-:B------:R-:W-:Y:S01]  /*16f0*/  FADD R7, R7, -R14.reuse ;  /* 0x8000000e07077221 */ /* 0x100fe20000000000 */
[----:B------:R-:W-:Y:S01]  /*1700*/  FADD R3, R3, -R14 ;  /* 0x8000000e03037221 */ /* 0x000fe20000000000 */
[----:B------:R-:W1:Y:S01]  /*1710*/  LDC.64 R12, c[0x0][0x230] ;  /* 0x00008c00ff0c7b82 */ /* 0x000e620000000a00 */
[----:B------:R-:W-:Y:S01]  /*1720*/  FADD R4, R5, R4 ;  /* 0x0000000405047221 */ /* 0x000fe20000000000 */
[----:B------:R-:W-:Y:S01]  /*1730*/  FADD R7, R7, -0.91893851757049560547 ;  /* 0xbf6b3f8e07077421 */ /* 0x000fe20000000000 */
[--C-:B------:R-:W-:Y:S01]  /*1740*/  FADD R0, R0, -R15.reuse ;  /* 0x8000000f00007221 */ /* 0x100fe20000000000 */
[----:B------:R-:W-:Y:S01]  /*1750*/  FADD R3, R3, -0.91893851757049560547 ;  /* 0xbf6b3f8e03037421 */ /* 0x000fe20000000000 */
[----:B------:R-:W-:Y:S01]  /*1760*/  FADD R2, R2, -R15 ;  /* 0x8000000f02027221 */ /* 0x000fe20000000000 */
[----:B------:R-:W-:Y:S01]  /*1770*/  FADD R4, R4, R7 ;  /* 0x0000000704047221 */ /* 0x000fe20000000000 */
[----:B------:R-:W-:Y:S01]  /*1780*/  FADD R5, R0, -0.91893851757049560547 ;  /* 0xbf6b3f8e00057421 */ /* 0x000fe20000000000 */
[----:B------:R-:W-:Y:S01]  /*1790*/  FADD R19, R19, 1.4189385175704956055 ;  /* 0x3fb59fc713137421 */ /* 0x000fe20000000000 */
[----:B------:R-:W-:Y:S01]  /*17a0*/  FADD R3, R8, R3 ;  /* 0x0000000308037221 */ /* 0x000fe20000000000 */
[----:B------:R-:W-:Y:S01]  /*17b0*/  FADD R2, R2, -0.91893851757049560547 ;  /* 0xbf6b3f8e02027421 */ /* 0x000fe20000000000 */
[----:B------:R-:W-:Y:S01]  /*17c0*/  FADD R4, R4, R5 ;  /* 0x0000000504047221 */ /* 0x000fe20000000000 */
[----:B------:R-:W-:Y:S01]  /*17d0*/  FADD R18, R18, R19 ;  /* 0x0000001312127221 */ /* 0x000fe20000000000 */
[----:B------:R-:W-:Y:S01]  /*17e0*/  FADD R7, R14, 1.4189385175704956055 ;  /* 0x3fb59fc70e077421 */ /* 0x000fe20000000000 */
[----:B------:R-:W-:Y:S01]  /*17f0*/  FADD R5, R3, R2 ;  /* 0x0000000203057221 */ /* 0x000fe20000000000 */
[----:B------:R-:W-:Y:S01]  /*1800*/  FADD R0, R15, 1.4189385175704956055 ;  /* 0x3fb59fc70f007421 */ /* 0x000fe20000000000 */
[----:B0-----:R-:W-:-:S04]  /*1810*/  IMAD.WIDE R10, R9, 0x4, R10 ;  /* 0x00000004090a7825 */ /* 0x001fc800078e020a */
[----:B------:R-:W-:Y:S01]  /*1820*/  FADD R7, R18, R7 ;  /* 0x0000000712077221 */ /* 0x000fe20000000000 */
[----:B------:R0:W-:Y:S03]  /*1830*/  @!P0 STG.E.64 desc[UR4][R10.64], R4 ;  /* 0x000000040a008986 */ /* 0x0001e6000c101b04 */
[----:B------:R-:W-:Y:S01]  /*1840*/  FADD R2, R7, R0 ;  /* 0x0000000007027221 */ /* 0x000fe20000000000 */
[----:B-1----:R-:W-:Y:S01]  /*1850*/  IMAD.WIDE R12, R9, 0x4, R12 ;  /* 0x00000004090c7825 */ /* 0x002fe200078e020c */
[----:B------:R-:W-:Y:S06]  /*1860*/  @P0 EXIT ;  /* 0x000000000000094d */ /* 0x000fec0003800000 */
[----:B------:R-:W-:-:S05]  /*1870*/  MOV R3, R2 ;  /* 0x0000000200037202 */ /* 0x000fca0000000f00 */
[----:B------:R-:W-:Y:S01]  /*1880*/  STG.E.64 desc[UR4][R12.64], R2 ;  /* 0x000000020c007986 */ /* 0x000fe2000c101b04 */
[----:B------:R-:W-:Y:S05]  /*1890*/  EXIT ;  /* 0x000000000000794d */ /* 0x000fea0003800000 */
.L_x_4:
[----:B------:R-:W-:-:S00]  /*18a0*/  BRA `(.L_x_4) ;  /* 0xfffffffc00fc7947 */ /* 0x000fc0000383ffff */
[----:B------:R-:W-:-:S00]  /*18b0*/  NOP ;  /* 0x0000000000007918 */ /* 0x000fc00000000000 */
        /* <DEDUP_REMOVED lines=12> */
.L_x_5:


//--------------------- .nv.global.init           --------------------------
	.section	.nv.global.init,"aw",@progbits
.nv.global.init:
	.type		_$_str,@object
	.size		_$_str,(.L_0 - _$_str)
_$_str:
        /*0000*/ 	.byte	0x5f, 0x5f, 0x43, 0x55, 0x44, 0x41, 0x5f, 0x46, 0x54, 0x5a, 0x00
.L_0:


//--------------------- .nv.constant0.triton_poi_fused_add_div_log_neg_pow_sub_sum_3 --------------------------
	.section	.nv.constant0.triton_poi_fused_add_div_log_neg_pow_sub_sum_3,"a",@progbits
	.sectionflags	@""
	.align	4
.nv.constant0.triton_poi_fused_add_div_log_neg_pow_sub_sum_3:
	.zero		572
